//
// Generated by NVIDIA NVVM Compiler
//
// Compiler Build ID: CL-36424714
// Cuda compilation tools, release 13.0, V13.0.88
// Based on NVVM 20.0.0
//

.version 9.0
.target sm_100
.address_size 64

	// .globl	histgramMakerKernel_GlobalMemAtomics

.visible .entry histgramMakerKernel_GlobalMemAtomics(
	.param .u64 .ptr .align 1 histgramMakerKernel_GlobalMemAtomics_param_0,
	.param .u64 .ptr .align 1 histgramMakerKernel_GlobalMemAtomics_param_1,
	.param .u64 .ptr .align 1 histgramMakerKernel_GlobalMemAtomics_param_2,
	.param .u32 histgramMakerKernel_GlobalMemAtomics_param_3
)
{
	.reg .pred 	%p<13>;
	.reg .b32 	%r<84>;
	.reg .b64 	%rd<69>;

	ld.param.u64 	%rd10, [histgramMakerKernel_GlobalMemAtomics_param_0];
	ld.param.u64 	%rd11, [histgramMakerKernel_GlobalMemAtomics_param_1];
	ld.param.u64 	%rd12, [histgramMakerKernel_GlobalMemAtomics_param_2];
	ld.param.u32 	%r32, [histgramMakerKernel_GlobalMemAtomics_param_3];
	cvta.to.global.u64 	%rd1, %rd12;
	cvta.to.global.u64 	%rd2, %rd10;
	cvta.to.global.u64 	%rd3, %rd11;
	mov.u32 	%r33, %ctaid.x;
	shl.b32 	%r34, %r33, 8;
	cvt.u64.u32 	%rd4, %r34;
	mov.u32 	%r35, %nctaid.x;
	mov.u32 	%r1, %ntid.x;
	mul.lo.s32 	%r2, %r35, %r1;
	mov.u32 	%r83, %tid.x;
	mad.lo.s32 	%r76, %r1, %r33, %r83;
	setp.ge.s32 	%p1, %r76, %r32;
	@%p1 bra 	$L__BB0_7;
	add.s32 	%r36, %r76, %r2;
	max.s32 	%r37, %r32, %r36;
	setp.lt.s32 	%p2, %r36, %r32;
	selp.u32 	%r38, 1, 0, %p2;
	add.s32 	%r39, %r36, %r38;
	sub.s32 	%r40, %r37, %r39;
	div.u32 	%r41, %r40, %r2;
	add.s32 	%r5, %r41, %r38;
	and.b32  	%r42, %r5, 3;
	setp.eq.s32 	%p3, %r42, 3;
	@%p3 bra 	$L__BB0_4;
	add.s32 	%r43, %r5, 1;
	and.b32  	%r44, %r43, 3;
	neg.s32 	%r74, %r44;
$L__BB0_3:
	.pragma "nounroll";
	cvt.s64.s32 	%rd13, %r76;
	add.s64 	%rd14, %rd1, %rd13;
	ld.global.u8 	%rd15, [%rd14];
	add.s64 	%rd16, %rd4, %rd15;
	shl.b64 	%rd17, %rd16, 2;
	add.s64 	%rd18, %rd3, %rd17;
	atom.global.add.u32 	%r45, [%rd18], 1;
	add.s32 	%r76, %r76, %r2;
	add.s32 	%r74, %r74, 1;
	setp.ne.s32 	%p4, %r74, 0;
	@%p4 bra 	$L__BB0_3;
$L__BB0_4:
	setp.lt.u32 	%p5, %r5, 3;
	@%p5 bra 	$L__BB0_7;
	cvt.s64.s32 	%rd25, %r2;
	shl.b32 	%r50, %r2, 2;
$L__BB0_6:
	cvt.s64.s32 	%rd19, %r76;
	add.s64 	%rd20, %rd1, %rd19;
	ld.global.u8 	%rd21, [%rd20];
	add.s64 	%rd22, %rd4, %rd21;
	shl.b64 	%rd23, %rd22, 2;
	add.s64 	%rd24, %rd3, %rd23;
	atom.global.add.u32 	%r46, [%rd24], 1;
	add.s64 	%rd26, %rd20, %rd25;
	ld.global.u8 	%rd27, [%rd26];
	add.s64 	%rd28, %rd4, %rd27;
	shl.b64 	%rd29, %rd28, 2;
	add.s64 	%rd30, %rd3, %rd29;
	atom.global.add.u32 	%r47, [%rd30], 1;
	add.s64 	%rd31, %rd26, %rd25;
	ld.global.u8 	%rd32, [%rd31];
	add.s64 	%rd33, %rd4, %rd32;
	shl.b64 	%rd34, %rd33, 2;
	add.s64 	%rd35, %rd3, %rd34;
	atom.global.add.u32 	%r48, [%rd35], 1;
	add.s64 	%rd36, %rd31, %rd25;
	ld.global.u8 	%rd37, [%rd36];
	add.s64 	%rd38, %rd4, %rd37;
	shl.b64 	%rd39, %rd38, 2;
	add.s64 	%rd40, %rd3, %rd39;
	atom.global.add.u32 	%r49, [%rd40], 1;
	add.s32 	%r76, %r50, %r76;
	setp.lt.s32 	%p6, %r76, %r32;
	@%p6 bra 	$L__BB0_6;
$L__BB0_7:
	bar.sync 	0;
	setp.gt.u32 	%p7, %r83, 255;
	@%p7 bra 	$L__BB0_14;
	add.s32 	%r51, %r83, %r1;
	max.u32 	%r52, %r51, 256;
	setp.lt.u32 	%p8, %r51, 256;
	selp.u32 	%r53, 1, 0, %p8;
	add.s32 	%r54, %r51, %r53;
	sub.s32 	%r55, %r52, %r54;
	div.u32 	%r56, %r55, %r1;
	add.s32 	%r14, %r56, %r53;
	and.b32  	%r57, %r14, 3;
	setp.eq.s32 	%p9, %r57, 3;
	@%p9 bra 	$L__BB0_11;
	add.s32 	%r58, %r14, 1;
	and.b32  	%r59, %r58, 3;
	mul.wide.u32 	%rd68, %r83, 4;
	mul.wide.u32 	%rd6, %r1, 4;
	shl.b64 	%rd41, %rd4, 2;
	add.s64 	%rd7, %rd3, %rd41;
	neg.s32 	%r78, %r59;
	mad.lo.s32 	%r83, %r1, %r59, %r83;
$L__BB0_10:
	.pragma "nounroll";
	add.s64 	%rd42, %rd2, %rd68;
	add.s64 	%rd43, %rd7, %rd68;
	ld.global.u32 	%r60, [%rd43];
	atom.global.add.u32 	%r61, [%rd42], %r60;
	add.s64 	%rd68, %rd68, %rd6;
	add.s32 	%r78, %r78, 1;
	setp.ne.s32 	%p10, %r78, 0;
	@%p10 bra 	$L__BB0_10;
$L__BB0_11:
	setp.lt.u32 	%p11, %r14, 3;
	@%p11 bra 	$L__BB0_14;
	shl.b32 	%r62, %r1, 1;
	add.s32 	%r82, %r83, %r62;
	shl.b32 	%r21, %r1, 2;
	mad.lo.s32 	%r81, %r1, 3, %r83;
	add.s32 	%r80, %r1, %r83;
$L__BB0_13:
	cvt.u64.u32 	%rd44, %r83;
	mul.wide.u32 	%rd45, %r83, 4;
	add.s64 	%rd46, %rd2, %rd45;
	add.s64 	%rd47, %rd4, %rd44;
	shl.b64 	%rd48, %rd47, 2;
	add.s64 	%rd49, %rd3, %rd48;
	ld.global.u32 	%r63, [%rd49];
	atom.global.add.u32 	%r64, [%rd46], %r63;
	add.s32 	%r65, %r83, %r1;
	cvt.u64.u32 	%rd50, %r80;
	mul.wide.u32 	%rd51, %r80, 4;
	add.s64 	%rd52, %rd2, %rd51;
	add.s64 	%rd53, %rd4, %rd50;
	shl.b64 	%rd54, %rd53, 2;
	add.s64 	%rd55, %rd3, %rd54;
	ld.global.u32 	%r66, [%rd55];
	atom.global.add.u32 	%r67, [%rd52], %r66;
	add.s32 	%r68, %r65, %r1;
	cvt.u64.u32 	%rd56, %r82;
	mul.wide.u32 	%rd57, %r82, 4;
	add.s64 	%rd58, %rd2, %rd57;
	add.s64 	%rd59, %rd4, %rd56;
	shl.b64 	%rd60, %rd59, 2;
	add.s64 	%rd61, %rd3, %rd60;
	ld.global.u32 	%r69, [%rd61];
	atom.global.add.u32 	%r70, [%rd58], %r69;
	add.s32 	%r71, %r68, %r1;
	cvt.u64.u32 	%rd62, %r81;
	mul.wide.u32 	%rd63, %r81, 4;
	add.s64 	%rd64, %rd2, %rd63;
	add.s64 	%rd65, %rd4, %rd62;
	shl.b64 	%rd66, %rd65, 2;
	add.s64 	%rd67, %rd3, %rd66;
	ld.global.u32 	%r72, [%rd67];
	atom.global.add.u32 	%r73, [%rd64], %r72;
	add.s32 	%r83, %r71, %r1;
	add.s32 	%r82, %r82, %r21;
	add.s32 	%r81, %r81, %r21;
	add.s32 	%r80, %r80, %r21;
	setp.lt.u32 	%p12, %r83, 256;
	@%p12 bra 	$L__BB0_13;
$L__BB0_14:
	ret;

}


// ===== COMPILED SASS (sm_100) =====

	.target	sm_100

	.elftype	@"ET_EXEC"


//--------------------- .note.nv.tkinfo           --------------------------
	.section	.note.nv.tkinfo,"",@"SHT_NOTE"
	.sectionflags	@"SHF_NOTE_NV_TKINFO"
	.tkinfo
        /*0018*/ 	.word	0x00000002
        /*0030*/ 	.string	""
        /*0030*/ 	.string	"ptxas"
        /*0030*/ 	.string	"Cuda compilation tools, release 13.0, V13.0.88"
        /*0030*/ 	.string	"Build cuda_13.0.r13.0/compiler.36424714_0"
        /*0030*/ 	.string	"-arch sm_100 -m 64 "



//--------------------- .note.nv.cuinfo           --------------------------
	.section	.note.nv.cuinfo,"",@"SHT_NOTE"
	.sectionflags	@"SHF_NOTE_NV_CUINFO"
        /*0018*/ 	.short	0x0002
        /*001a*/ 	.short	0x0064
        /*001c*/ 	.short	0x0082
	.zero		2


//--------------------- .nv.info                  --------------------------
	.section	.nv.info,"",@"SHT_CUDA_INFO"
	.align	4


	//----- nvinfo : EIATTR_REGCOUNT
	.align		4
        /*0000*/ 	.byte	0x04, 0x2f
        /*0002*/ 	.short	(.L_1 - .L_0)
	.align		4
.L_0:
        /*0004*/ 	.word	index@(histgramMakerKernel_GlobalMemAtomics)
        /*0008*/ 	.word	0x00000018


	//----- nvinfo : EIATTR_FRAME_SIZE
	.align		4
.L_1:
        /*000c*/ 	.byte	0x04, 0x11
        /*000e*/ 	.short	(.L_3 - .L_2)
	.align		4
.L_2:
        /*0010*/ 	.word	index@(histgramMakerKernel_GlobalMemAtomics)
        /*0014*/ 	.word	0x00000000


	//----- nvinfo : EIATTR_MIN_STACK_SIZE
	.align		4
.L_3:
        /*0018*/ 	.byte	0x04, 0x12
        /*001a*/ 	.short	(.L_5 - .L_4)
	.align		4
.L_4:
        /*001c*/ 	.word	index@(histgramMakerKernel_GlobalMemAtomics)
        /*0020*/ 	.word	0x00000000
.L_5:


//--------------------- .nv.compat                --------------------------
	.section	.nv.compat,"",@"SHT_CUDA_COMPAT_INFO"
	.align	4
        /*0000*/ 	.byte	0x02, 0x09, 0x00, 0x00, 0x02, 0x02, 0x01, 0x00, 0x02, 0x05, 0x05, 0x00, 0x03, 0x07, 0x01, 0x01
        /*0010*/ 	.byte	0x02, 0x03, 0x00, 0x00, 0x02, 0x06, 0x01, 0x00, 0x04, 0x0b, 0x08, 0x00, 0x09, 0x00, 0x00, 0x00
        /*0020*/ 	.byte	0x00, 0x00, 0x00, 0x00


//--------------------- .nv.info.histgramMakerKernel_GlobalMemAtomics --------------------------
	.section	.nv.info.histgramMakerKernel_GlobalMemAtomics,"",@"SHT_CUDA_INFO"
	.sectionflags	@""
	.align	4


	//----- nvinfo : EIATTR_CUDA_API_VERSION
	.align		4
        /*0000*/ 	.byte	0x04, 0x37
        /*0002*/ 	.short	(.L_7 - .L_6)
.L_6:
        /*0004*/ 	.word	0x00000082


	//----- nvinfo : EIATTR_KPARAM_INFO
	.align		4
.L_7:
        /*0008*/ 	.byte	0x04, 0x17
        /*000a*/ 	.short	(.L_9 - .L_8)
.L_8:
        /*000c*/ 	.word	0x00000000
        /*0010*/ 	.short	0x0003
        /*0012*/ 	.short	0x0018
        /*0014*/ 	.byte	0x00, 0xf0, 0x11, 0x00


	//----- nvinfo : EIATTR_KPARAM_INFO
	.align		4
.L_9:
        /*0018*/ 	.byte	0x04, 0x17
        /*001a*/ 	.short	(.L_11 - .L_10)
.L_10:
        /*001c*/ 	.word	0x00000000
        /*0020*/ 	.short	0x0002
        /*0022*/ 	.short	0x0010
        /*0024*/ 	.byte	0x00, 0xf5, 0x21, 0x00


	//----- nvinfo : EIATTR_KPARAM_INFO
	.align		4
.L_11:
        /*0028*/ 	.byte	0x04, 0x17
        /*002a*/ 	.short	(.L_13 - .L_12)
.L_12:
        /*002c*/ 	.word	0x00000000
        /*0030*/ 	.short	0x0001
        /*0032*/ 	.short	0x0008
        /*0034*/ 	.byte	0x00, 0xf5, 0x21, 0x00


	//----- nvinfo : EIATTR_KPARAM_INFO
	.align		4
.L_13:
        /*0038*/ 	.byte	0x04, 0x17
        /*003a*/ 	.short	(.L_15 - .L_14)
.L_14:
        /*003c*/ 	.word	0x00000000
        /*0040*/ 	.short	0x0000
        /*0042*/ 	.short	0x0000
        /*0044*/ 	.byte	0x00, 0xf5, 0x21, 0x00


	//----- nvinfo : EIATTR_SPARSE_MMA_MASK
	.align		4
.L_15:
        /*0048*/ 	.byte	0x03, 0x50
        /*004a*/ 	.short	0x0000


	//----- nvinfo : EIATTR_MAXREG_COUNT
	.align		4
        /*004c*/ 	.byte	0x03, 0x1b
        /*004e*/ 	.short	0x00ff


	//----- nvinfo : EIATTR_NUM_BARRIERS
	.align		4
        /*0050*/ 	.byte	0x02, 0x4c
        /*0052*/ 	.byte	0x01
	.zero		1


	//----- nvinfo : EIATTR_MERCURY_ISA_VERSION
	.align		4
        /*0054*/ 	.byte	0x03, 0x5f
        /*0056*/ 	.short	0x0101


	//----- nvinfo : EIATTR_VRC_CTA_INIT_COUNT
	.align		4
        /*0058*/ 	.byte	0x02, 0x4a
	.zero		1
	.zero		1


	//----- nvinfo : EIATTR_EXIT_INSTR_OFFSETS
	.align		4
        /*005c*/ 	.byte	0x04, 0x1c
        /*005e*/ 	.short	(.L_17 - .L_16)


	//   ....[0]....
.L_16:
        /*0060*/ 	.word	0x00000680


	//   ....[1]....
        /*0064*/ 	.word	0x000009a0


	//   ....[2]....
        /*0068*/ 	.word	0x00000c30


	//----- nvinfo : EIATTR_CRS_STACK_SIZE
	.align		4
.L_17:
        /*006c*/ 	.byte	0x04, 0x1e
        /*006e*/ 	.short	(.L_19 - .L_18)
.L_18:
        /*0070*/ 	.word	0x00000000


	//----- nvinfo : EIATTR_CBANK_PARAM_SIZE
	.align		4
.L_19:
        /*0074*/ 	.byte	0x03, 0x19
        /*0076*/ 	.short	0x001c


	//----- nvinfo : EIATTR_PARAM_CBANK
	.align		4
        /*0078*/ 	.byte	0x04, 0x0a
        /*007a*/ 	.short	(.L_21 - .L_20)
	.align		4
.L_20:
        /*007c*/ 	.word	index@(.nv.constant0.histgramMakerKernel_GlobalMemAtomics)
        /*0080*/ 	.short	0x0380
        /*0082*/ 	.short	0x001c


	//----- nvinfo : EIATTR_SW_WAR
	.align		4
.L_21:
        /*0084*/ 	.byte	0x04, 0x36
        /*0086*/ 	.short	(.L_23 - .L_22)
.L_22:
        /*0088*/ 	.word	0x00000008
.L_23:


//--------------------- .nv.callgraph             --------------------------
	.section	.nv.callgraph,"",@"SHT_CUDA_CALLGRAPH"
	.align	4
	.sectionentsize	8
	.align		4
        /*0000*/ 	.word	0x00000000
	.align		4
        /*0004*/ 	.word	0xffffffff
	.align		4
        /*0008*/ 	.word	0x00000000
	.align		4
        /*000c*/ 	.word	0xfffffffe
	.align		4
        /*0010*/ 	.word	0x00000000
	.align		4
        /*0014*/ 	.word	0xfffffffd
	.align		4
        /*0018*/ 	.word	0x00000000
	.align		4
        /*001c*/ 	.word	0xfffffffc


//--------------------- .text.histgramMakerKernel_GlobalMemAtomics --------------------------
	.section	.text.histgramMakerKernel_GlobalMemAtomics,"ax",@progbits
	.align	128
        .global         histgramMakerKernel_GlobalMemAtomics
        .type           histgramMakerKernel_GlobalMemAtomics,@function
        .size           histgramMakerKernel_GlobalMemAtomics,(.L_x_11 - histgramMakerKernel_GlobalMemAtomics)
        .other          histgramMakerKernel_GlobalMemAtomics,@"STO_CUDA_ENTRY STV_DEFAULT"
histgramMakerKernel_GlobalMemAtomics:
.text.histgramMakerKernel_GlobalMemAtomics:
[----:B------:R-:W-:Y:S01]  /*0000*/  LDC R1, c[0x0][0x37c] ;  /* 0x0000df00ff017b82 */ /* 0x000fe20000000800 */
[----:B------:R-:W0:Y:S01]  /*0010*/  S2R R5, SR_CTAID.X ;  /* 0x0000000000057919 */ /* 0x000e220000002500 */
[----:B------:R-:W1:Y:S06]  /*0020*/  LDCU UR6, c[0x0][0x370] ;  /* 0x00006e00ff0677ac */ /* 0x000e6c0008000800 */
[----:B------:R-:W0:Y:S01]  /*0030*/  LDC R3, c[0x0][0x360] ;  /* 0x0000d800ff037b82 */ /* 0x000e220000000800 */
[----:B------:R-:W-:Y:S01]  /*0040*/  BSSY.RECONVERGENT B0, `(.L_x_0) ;  /* 0x0000061000007945 */ /* 0x000fe20003800200 */
[----:B------:R-:W0:Y:S01]  /*0050*/  S2R R0, SR_TID.X ;  /* 0x0000000000007919 */ /* 0x000e220000002100 */
[----:B------:R-:W2:Y:S01]  /*0060*/  LDCU UR7, c[0x0][0x398] ;  /* 0x00007300ff0777ac */ /* 0x000ea20008000800 */
[----:B------:R-:W3:Y:S01]  /*0070*/  LDCU.64 UR4, c[0x0][0x358] ;  /* 0x00006b00ff0477ac */ /* 0x000ee20008000a00 */
[----:B------:R-:W4:Y:S01]  /*0080*/  LDCU.64 UR10, c[0x0][0x388] ;  /* 0x00007100ff0a77ac */ /* 0x000f220008000a00 */
[----:B------:R-:W0:Y:S01]  /*0090*/  LDCU.64 UR14, c[0x0][0x388] ;  /* 0x00007100ff0e77ac */ /* 0x000e220008000a00 */
[----:B------:R-:W0:Y:S01]  /*00a0*/  LDCU.64 UR8, c[0x0][0x390] ;  /* 0x00007200ff0877ac */ /* 0x000e220008000a00 */
[----:B------:R-:W0:Y:S02]  /*00b0*/  LDCU.64 UR12, c[0x0][0x390] ;  /* 0x00007200ff0c77ac */ /* 0x000e240008000a00 */
[----:B0-----:R-:W-:-:S02]  /*00c0*/  IMAD R7, R5, R3, R0 ;  /* 0x0000000305077224 */ /* 0x001fc400078e0200 */
[----:B------:R-:W-:-:S03]  /*00d0*/  IMAD.SHL.U32 R5, R5, 0x100, RZ ;  /* 0x0000010005057824 */ /* 0x000fc600078e00ff */
[----:B--2---:R-:W-:-:S13]  /*00e0*/  ISETP.GE.AND P0, PT, R7, UR7, PT ;  /* 0x0000000707007c0c */ /* 0x004fda000bf06270 */
[----:B-1-34-:R-:W-:Y:S05]  /*00f0*/  @P0 BRA `(.L_x_1) ;  /* 0x0000000400540947 */ /* 0x01afea0003800000 */
[----:B------:R-:W-:Y:S01]  /*0100*/  IMAD R2, R3, UR6, RZ ;  /* 0x0000000603027c24 */ /* 0x000fe2000f8e02ff */
[----:B------:R-:W-:Y:S03]  /*0110*/  BSSY.RECONVERGENT B1, `(.L_x_2) ;  /* 0x000002d000017945 */ /* 0x000fe60003800200 */
[----:B------:R-:W0:Y:S01]  /*0120*/  I2F.U32.RP R10, R2 ;  /* 0x00000002000a7306 */ /* 0x000e220000209000 */
[C---:B------:R-:W-:Y:S01]  /*0130*/  IMAD.IADD R4, R2.reuse, 0x1, R7 ;  /* 0x0000000102047824 */ /* 0x040fe200078e0207 */
[----:B------:R-:W-:Y:S01]  /*0140*/  ISETP.NE.U32.AND P2, PT, R2, RZ, PT ;  /* 0x000000ff0200720c */ /* 0x000fe20003f45070 */
[----:B------:R-:W-:-:S03]  /*0150*/  IMAD.MOV R13, RZ, RZ, -R2 ;  /* 0x000000ffff0d7224 */ /* 0x000fc600078e0a02 */
[C---:B------:R-:W-:Y:S02]  /*0160*/  ISETP.GE.AND P0, PT, R4.reuse, UR7, PT ;  /* 0x0000000704007c0c */ /* 0x040fe4000bf06270 */
[----:B------:R-:W-:Y:S02]  /*0170*/  VIMNMX R11, PT, PT, R4, UR7, !PT ;  /* 0x00000007040b7c48 */ /* 0x000fe4000ffe0100 */
[----:B------:R-:W-:-:S04]  /*0180*/  SEL R6, RZ, 0x1, P0 ;  /* 0x00000001ff067807 */ /* 0x000fc80000000000 */
[----:B------:R-:W-:Y:S01]  /*0190*/  IADD3 R11, PT, PT, R11, -R4, -R6 ;  /* 0x800000040b0b7210 */ /* 0x000fe20007ffe806 */
[----:B0-----:R-:W0:Y:S02]  /*01a0*/  MUFU.RCP R10, R10 ;  /* 0x0000000a000a7308 */ /* 0x001e240000001000 */
[----:B0-----:R-:W-:-:S06]  /*01b0*/  VIADD R8, R10, 0xffffffe ;  /* 0x0ffffffe0a087836 */ /* 0x001fcc0000000000 */
[----:B------:R0:W1:Y:S02]  /*01c0*/  F2I.FTZ.U32.TRUNC.NTZ R9, R8 ;  /* 0x0000000800097305 */ /* 0x000064000021f000 */
[----:B0-----:R-:W-:Y:S02]  /*01d0*/  IMAD.MOV.U32 R8, RZ, RZ, RZ ;  /* 0x000000ffff087224 */ /* 0x001fe400078e00ff */
[----:B-1----:R-:W-:-:S04]  /*01e0*/  IMAD R13, R13, R9, RZ ;  /* 0x000000090d0d7224 */ /* 0x002fc800078e02ff */
[----:B------:R-:W-:-:S06]  /*01f0*/  IMAD.HI.U32 R10, R9, R13, R8 ;  /* 0x0000000d090a7227 */ /* 0x000fcc00078e0008 */
[----:B------:R-:W-:-:S04]  /*0200*/  IMAD.HI.U32 R9, R10, R11, RZ ;  /* 0x0000000b0a097227 */ /* 0x000fc800078e00ff */
[----:B------:R-:W-:-:S04]  /*0210*/  IMAD.MOV R4, RZ, RZ, -R9 ;  /* 0x000000ffff047224 */ /* 0x000fc800078e0a09 */
[----:B------:R-:W-:-:S05]  /*0220*/  IMAD R11, R2, R4, R11 ;  /* 0x00000004020b7224 */ /* 0x000fca00078e020b */
[----:B------:R-:W-:-:S13]  /*0230*/  ISETP.GE.U32.AND P0, PT, R11, R2, PT ;  /* 0x000000020b00720c */ /* 0x000fda0003f06070 */
[----:B------:R-:W-:Y:S02]  /*0240*/  @P0 IMAD.IADD R11, R11, 0x1, -R2 ;  /* 0x000000010b0b0824 */ /* 0x000fe400078e0a02 */
[----:B------:R-:W-:-:S03]  /*0250*/  @P0 VIADD R9, R9, 0x1 ;  /* 0x0000000109090836 */ /* 0x000fc60000000000 */
[----:B------:R-:W-:-:S13]  /*0260*/  ISETP.GE.U32.AND P1, PT, R11, R2, PT ;  /* 0x000000020b00720c */ /* 0x000fda0003f26070 */
[----:B------:R-:W-:Y:S01]  /*0270*/  @P1 VIADD R9, R9, 0x1 ;  /* 0x0000000109091836 */ /* 0x000fe20000000000 */
[----:B------:R-:W-:-:S05]  /*0280*/  @!P2 LOP3.LUT R9, RZ, R2, RZ, 0x33, !PT ;  /* 0x00000002ff09a212 */ /* 0x000fca00078e33ff */
[----:B------:R-:W-:-:S05]  /*0290*/  IMAD.IADD R4, R6, 0x1, R9 ;  /* 0x0000000106047824 */ /* 0x000fca00078e0209 */
[C---:B------:R-:W-:Y:S02]  /*02a0*/  LOP3.LUT R6, R4.reuse, 0x3, RZ, 0xc0, !PT ;  /* 0x0000000304067812 */ /* 0x040fe400078ec0ff */
[----:B------:R-:W-:Y:S02]  /*02b0*/  ISETP.GE.U32.AND P0, PT, R4, 0x3, PT ;  /* 0x000000030400780c */ /* 0x000fe40003f06070 */
[----:B------:R-:W-:-:S13]  /*02c0*/  ISETP.NE.AND P1, PT, R6, 0x3, PT ;  /* 0x000000030600780c */ /* 0x000fda0003f25270 */
[----:B------:R-:W-:Y:S05]  /*02d0*/  @!P1 BRA `(.L_x_3) ;  /* 0x0000000000409947 */ /* 0x000fea0003800000 */
[----:B------:R-:W-:-:S05]  /*02e0*/  VIADD R4, R4, 0x1 ;  /* 0x0000000104047836 */ /* 0x000fca0000000000 */
[----:B------:R-:W-:-:S05]  /*02f0*/  LOP3.LUT R4, R4, 0x3, RZ, 0xc0, !PT ;  /* 0x0000000304047812 */ /* 0x000fca00078ec0ff */
[----:B------:R-:W-:-:S07]  /*0300*/  IMAD.MOV R4, RZ, RZ, -R4 ;  /* 0x000000ffff047224 */ /* 0x000fce00078e0a04 */
.L_x_4:
[----:B------:R-:W-:-:S04]  /*0310*/  IADD3 R8, P1, PT, R7, UR8, RZ ;  /* 0x0000000807087c10 */ /* 0x000fc8000ff3e0ff */
[----:B------:R-:W-:-:S05]  /*0320*/  LEA.HI.X.SX32 R9, R7, UR9, 0x1, P1 ;  /* 0x0000000907097c11 */ /* 0x000fca00088f0eff */
[----:B------:R-:W2:Y:S01]  /*0330*/  LDG.E.U8 R8, desc[UR4][R8.64] ;  /* 0x0000000408087981 */ /* 0x000ea2000c1e1100 */
[----:B------:R-:W-:Y:S02]  /*0340*/  VIADD R4, R4, 0x1 ;  /* 0x0000000104047836 */ /* 0x000fe40000000000 */
[----:B0-----:R-:W-:Y:S02]  /*0350*/  IMAD.MOV.U32 R13, RZ, RZ, 0x1 ;  /* 0x00000001ff0d7424 */ /* 0x001fe400078e00ff */
[----:B------:R-:W-:Y:S01]  /*0360*/  IMAD.IADD R7, R2, 0x1, R7 ;  /* 0x0000000102077824 */ /* 0x000fe200078e0207 */
[----:B--2---:R-:W-:-:S05]  /*0370*/  IADD3 R6, P1, PT, R5, R8, RZ ;  /* 0x0000000805067210 */ /* 0x004fca0007f3e0ff */
[----:B------:R-:W-:Y:S01]  /*0380*/  IMAD.X R11, RZ, RZ, RZ, P1 ;  /* 0x000000ffff0b7224 */ /* 0x000fe200008e06ff */
[----:B------:R-:W-:-:S04]  /*0390*/  LEA R10, P1, R6, UR10, 0x2 ;  /* 0x0000000a060a7c11 */ /* 0x000fc8000f8210ff */
[----:B------:R-:W-:Y:S02]  /*03a0*/  LEA.HI.X R11, R6, UR11, R11, 0x2, P1 ;  /* 0x0000000b060b7c11 */ /* 0x000fe400088f140b */
[----:B------:R-:W-:-:S03]  /*03b0*/  ISETP.NE.AND P1, PT, R4, RZ, PT ;  /* 0x000000ff0400720c */ /* 0x000fc60003f25270 */
[----:B------:R0:W-:Y:S10]  /*03c0*/  REDG.E.ADD.STRONG.GPU desc[UR4][R10.64], R13 ;  /* 0x0000000d0a00798e */ /* 0x0001f4000c12e104 */
[----:B------:R-:W-:Y:S05]  /*03d0*/  @P1 BRA `(.L_x_4) ;  /* 0xfffffffc00cc1947 */ /* 0x000fea000383ffff */
.L_x_3:
[----:B------:R-:W-:Y:S05]  /*03e0*/  BSYNC.RECONVERGENT B1 ;  /* 0x0000000000017941 */ /* 0x000fea0003800200 */
.L_x_2:
[----:B------:R-:W-:Y:S05]  /*03f0*/  @!P0 BRA `(.L_x_1) ;  /* 0x0000000000948947 */ /* 0x000fea0003800000 */
[----:B------:R-:W-:-:S07]  /*0400*/  SHF.R.S32.HI R4, RZ, 0x1f, R2 ;  /* 0x0000001fff047819 */ /* 0x000fce0000011402 */
.L_x_5:
[----:B------:R-:W-:-:S04]  /*0410*/  IADD3 R12, P0, PT, R7, UR12, RZ ;  /* 0x0000000c070c7c10 */ /* 0x000fc8000ff1e0ff */
[----:B0-----:R-:W-:-:S05]  /*0420*/  LEA.HI.X.SX32 R13, R7, UR13, 0x1, P0 ;  /* 0x0000000d070d7c11 */ /* 0x001fca00080f0eff */
[----:B--2---:R-:W2:Y:S01]  /*0430*/  LDG.E.U8 R6, desc[UR4][R12.64] ;  /* 0x000000040c067981 */ /* 0x004ea2000c1e1100 */
[----:B------:R-:W-:-:S05]  /*0440*/  IADD3 R10, P1, PT, R2, R12, RZ ;  /* 0x0000000c020a7210 */ /* 0x000fca0007f3e0ff */
[----:B------:R-:W-:Y:S01]  /*0450*/  IMAD.X R11, R4, 0x1, R13, P1 ;  /* 0x00000001040b7824 */ /* 0x000fe200008e060d */
[----:B--2---:R-:W-:-:S05]  /*0460*/  IADD3 R6, P0, PT, R5, R6, RZ ;  /* 0x0000000605067210 */ /* 0x004fca0007f1e0ff */
[----:B------:R-:W-:Y:S01]  /*0470*/  IMAD.X R9, RZ, RZ, RZ, P0 ;  /* 0x000000ffff097224 */ /* 0x000fe200000e06ff */
[----:B------:R-:W-:-:S04]  /*0480*/  LEA R8, P0, R6, UR14, 0x2 ;  /* 0x0000000e06087c11 */ /* 0x000fc8000f8010ff */
[----:B------:R-:W-:Y:S01]  /*0490*/  LEA.HI.X R9, R6, UR15, R9, 0x2, P0 ;  /* 0x0000000f06097c11 */ /* 0x000fe200080f1409 */
[----:B------:R-:W-:-:S05]  /*04a0*/  IMAD.MOV.U32 R6, RZ, RZ, 0x1 ;  /* 0x00000001ff067424 */ /* 0x000fca00078e00ff */
[----:B------:R0:W-:Y:S04]  /*04b0*/  REDG.E.ADD.STRONG.GPU desc[UR4][R8.64], R6 ;  /* 0x000000060800798e */ /* 0x0001e8000c12e104 */
[----:B------:R-:W2:Y:S02]  /*04c0*/  LDG.E.U8 R14, desc[UR4][R10.64] ;  /* 0x000000040a0e7981 */ /* 0x000ea4000c1e1100 */
[----:B--2---:R-:W-:Y:S02]  /*04d0*/  IADD3 R16, P0, PT, R5, R14, RZ ;  /* 0x0000000e05107210 */ /* 0x004fe40007f1e0ff */
[----:B------:R-:W-:-:S03]  /*04e0*/  IADD3 R14, P1, PT, R2, R10, RZ ;  /* 0x0000000a020e7210 */ /* 0x000fc60007f3e0ff */
[----:B------:R-:W-:Y:S01]  /*04f0*/  IMAD.X R13, RZ, RZ, RZ, P0 ;  /* 0x000000ffff0d7224 */ /* 0x000fe200000e06ff */
[----:B------:R-:W-:Y:S01]  /*0500*/  LEA R12, P0, R16, UR14, 0x2 ;  /* 0x0000000e100c7c11 */ /* 0x000fe2000f8010ff */
[----:B------:R-:W-:-:S03]  /*0510*/  IMAD.X R15, R4, 0x1, R11, P1 ;  /* 0x00000001040f7824 */ /* 0x000fc600008e060b */
[----:B------:R-:W-:-:S05]  /*0520*/  LEA.HI.X R13, R16, UR15, R13, 0x2, P0 ;  /* 0x0000000f100d7c11 */ /* 0x000fca00080f140d */
[----:B------:R1:W-:Y:S04]  /*0530*/  REDG.E.ADD.STRONG.GPU desc[UR4][R12.64], R6 ;  /* 0x000000060c00798e */ /* 0x0003e8000c12e104 */
[----:B------:R-:W2:Y:S02]  /*0540*/  LDG.E.U8 R16, desc[UR4][R14.64] ;  /* 0x000000040e107981 */ /* 0x000ea4000c1e1100 */
[----:B--2---:R-:W-:Y:S02]  /*0550*/  IADD3 R18, P0, PT, R5, R16, RZ ;  /* 0x0000001005127210 */ /* 0x004fe40007f1e0ff */
[----:B------:R-:W-:-:S03]  /*0560*/  IADD3 R16, P1, PT, R2, R14, RZ ;  /* 0x0000000e02107210 */ /* 0x000fc60007f3e0ff */
[----:B0-----:R-:W-:Y:S01]  /*0570*/  IMAD.X R9, RZ, RZ, RZ, P0 ;  /* 0x000000ffff097224 */ /* 0x001fe200000e06ff */
[----:B------:R-:W-:Y:S01]  /*0580*/  LEA R8, P0, R18, UR14, 0x2 ;  /* 0x0000000e12087c11 */ /* 0x000fe2000f8010ff */
[----:B------:R-:W-:-:S03]  /*0590*/  IMAD.X R17, R4, 0x1, R15, P1 ;  /* 0x0000000104117824 */ /* 0x000fc600008e060f */
[----:B------:R-:W-:-:S05]  /*05a0*/  LEA.HI.X R9, R18, UR15, R9, 0x2, P0 ;  /* 0x0000000f12097c11 */ /* 0x000fca00080f1409 */
[----:B------:R2:W-:Y:S04]  /*05b0*/  REDG.E.ADD.STRONG.GPU desc[UR4][R8.64], R6 ;  /* 0x000000060800798e */ /* 0x0005e8000c12e104 */
[----:B------:R-:W3:Y:S01]  /*05c0*/  LDG.E.U8 R16, desc[UR4][R16.64] ;  /* 0x0000000410107981 */ /* 0x000ee2000c1e1100 */
[----:B------:R-:W-:Y:S01]  /*05d0*/  IMAD R7, R2, 0x4, R7 ;  /* 0x0000000402077824 */ /* 0x000fe200078e0207 */
[----:B---3--:R-:W-:-:S05]  /*05e0*/  IADD3 R11, P0, PT, R5, R16, RZ ;  /* 0x00000010050b7210 */ /* 0x008fca0007f1e0ff */
[----:B-1----:R-:W-:Y:S01]  /*05f0*/  IMAD.X R12, RZ, RZ, RZ, P0 ;  /* 0x000000ffff0c7224 */ /* 0x002fe200000e06ff */
[----:B------:R-:W-:-:S04]  /*0600*/  LEA R10, P0, R11, UR14, 0x2 ;  /* 0x0000000e0b0a7c11 */ /* 0x000fc8000f8010ff */
[----:B------:R-:W-:Y:S02]  /*0610*/  LEA.HI.X R11, R11, UR15, R12, 0x2, P0 ;  /* 0x0000000f0b0b7c11 */ /* 0x000fe400080f140c */
[----:B------:R-:W-:-:S03]  /*0620*/  ISETP.GE.AND P0, PT, R7, UR7, PT ;  /* 0x0000000707007c0c */ /* 0x000fc6000bf06270 */
[----:B------:R2:W-:Y:S10]  /*0630*/  REDG.E.ADD.STRONG.GPU desc[UR4][R10.64], R6 ;  /* 0x000000060a00798e */ /* 0x0005f4000c12e104 */
[----:B------:R-:W-:Y:S05]  /*0640*/  @!P0 BRA `(.L_x_5) ;  /* 0xfffffffc00708947 */ /* 0x000fea000383ffff */
.L_x_1:
[----:B------:R-:W-:Y:S05]  /*0650*/  BSYNC.RECONVERGENT B0 ;  /* 0x0000000000007941 */ /* 0x000fea0003800200 */
.L_x_0:
[----:B------:R-:W-:Y:S01]  /*0660*/  BAR.SYNC.DEFER_BLOCKING 0x0 ;  /* 0x0000000000007b1d */ /* 0x000fe20000010000 */
[----:B------:R-:W-:-:S13]  /*0670*/  ISETP.GT.U32.AND P0, PT, R0, 0xff, PT ;  /* 0x000000ff0000780c */ /* 0x000fda0003f04070 */
[----:B------:R-:W-:Y:S05]  /*0680*/  @P0 EXIT ;  /* 0x000000000000094d */ /* 0x000fea0003800000 */
[----:B--2---:R-:W1:Y:S01]  /*0690*/  I2F.U32.RP R8, R3 ;  /* 0x0000000300087306 */ /* 0x004e620000209000 */
[----:B------:R-:W-:Y:S01]  /*06a0*/  IMAD.IADD R2, R0, 0x1, R3 ;  /* 0x0000000100027824 */ /* 0x000fe200078e0203 */
[----:B------:R-:W-:Y:S01]  /*06b0*/  ISETP.NE.U32.AND P2, PT, R3, RZ, PT ;  /* 0x000000ff0300720c */ /* 0x000fe20003f45070 */
[----:B------:R-:W2:Y:S01]  /*06c0*/  LDCU.64 UR6, c[0x0][0x380] ;  /* 0x00007000ff0677ac */ /* 0x000ea20008000a00 */
[----:B------:R-:W-:Y:S02]  /*06d0*/  BSSY.RECONVERGENT B0, `(.L_x_6) ;  /* 0x000002c000007945 */ /* 0x000fe40003800200 */
[C---:B------:R-:W-:Y:S02]  /*06e0*/  ISETP.GE.U32.AND P0, PT, R2.reuse, 0x100, PT ;  /* 0x000001000200780c */ /* 0x040fe40003f06070 */
[----:B------:R-:W-:Y:S01]  /*06f0*/  VIMNMX.U32 R9, PT, PT, R2, 0x100, !PT ;  /* 0x0000010002097848 */ /* 0x000fe20007fe0000 */
[----:B-1----:R-:W1:Y:S02]  /*0700*/  MUFU.RCP R8, R8 ;  /* 0x0000000800087308 */ /* 0x002e640000001000 */
[----:B-1----:R-:W-:-:S06]  /*0710*/  VIADD R6, R8, 0xffffffe ;  /* 0x0ffffffe08067836 */ /* 0x002fcc0000000000 */
[----:B------:R1:W3:Y:S02]  /*0720*/  F2I.FTZ.U32.TRUNC.NTZ R7, R6 ;  /* 0x0000000600077305 */ /* 0x0002e4000021f000 */
[----:B-1----:R-:W-:Y:S02]  /*0730*/  IMAD.MOV.U32 R6, RZ, RZ, RZ ;  /* 0x000000ffff067224 */ /* 0x002fe400078e00ff */
[----:B---3--:R-:W-:-:S04]  /*0740*/  IMAD.MOV R4, RZ, RZ, -R7 ;  /* 0x000000ffff047224 */ /* 0x008fc800078e0a07 */
[----:B0-----:R-:W-:Y:S01]  /*0750*/  IMAD R11, R4, R3, RZ ;  /* 0x00000003040b7224 */ /* 0x001fe200078e02ff */
[----:B------:R-:W-:-:S03]  /*0760*/  SEL R4, RZ, 0x1, P0 ;  /* 0x00000001ff047807 */ /* 0x000fc60000000000 */
[----:B------:R-:W-:Y:S01]  /*0770*/  IMAD.HI.U32 R7, R7, R11, R6 ;  /* 0x0000000b07077227 */ /* 0x000fe200078e0006 */
[----:B------:R-:W-:-:S05]  /*0780*/  IADD3 R2, PT, PT, R9, -R2, -R4 ;  /* 0x8000000209027210 */ /* 0x000fca0007ffe804 */
        /* <DEDUP_REMOVED lines=13> */
[----:B--2---:R-:W-:Y:S05]  /*0860*/  @!P1 BRA `(.L_x_7) ;  /* 0x0000000000489947 */ /* 0x004fea0003800000 */
[----:B------:R-:W0:Y:S01]  /*0870*/  LDCU.64 UR8, c[0x0][0x388] ;  /* 0x00007100ff0877ac */ /* 0x000e220008000a00 */
[----:B------:R-:W-:Y:S02]  /*0880*/  VIADD R2, R2, 0x1 ;  /* 0x0000000102027836 */ /* 0x000fe40000000000 */
[----:B------:R-:W-:-:S03]  /*0890*/  IMAD.WIDE.U32 R6, R0, 0x4, RZ ;  /* 0x0000000400067825 */ /* 0x000fc600078e00ff */
[----:B------:R-:W-:-:S05]  /*08a0*/  LOP3.LUT R2, R2, 0x3, RZ, 0xc0, !PT ;  /* 0x0000000302027812 */ /* 0x000fca00078ec0ff */
[----:B------:R-:W-:Y:S02]  /*08b0*/  IMAD R0, R2, R3, R0 ;  /* 0x0000000302007224 */ /* 0x000fe400078e0200 */
[----:B------:R-:W-:Y:S01]  /*08c0*/  IMAD.MOV R2, RZ, RZ, -R2 ;  /* 0x000000ffff027224 */ /* 0x000fe200078e0a02 */
[----:B0-----:R-:W-:-:S04]  /*08d0*/  LEA R13, P1, R5, UR8, 0x2 ;  /* 0x00000008050d7c11 */ /* 0x001fc8000f8210ff */
[----:B------:R-:W-:-:S09]  /*08e0*/  LEA.HI.X R15, R5, UR9, RZ, 0x2, P1 ;  /* 0x00000009050f7c11 */ /* 0x000fd200088f14ff */
.L_x_8:
[----:B------:R-:W-:-:S05]  /*08f0*/  IADD3 R8, P1, PT, R6, R13, RZ ;  /* 0x0000000d06087210 */ /* 0x000fca0007f3e0ff */
[----:B0-----:R-:W-:-:S06]  /*0900*/  IMAD.X R9, R7, 0x1, R15, P1 ;  /* 0x0000000107097824 */ /* 0x001fcc00008e060f */
[----:B------:R-:W2:Y:S01]  /*0910*/  LDG.E R9, desc[UR4][R8.64] ;  /* 0x0000000408097981 */ /* 0x000ea2000c1e1900 */
[----:B------:R-:W-:Y:S01]  /*0920*/  IADD3 R10, P1, PT, R6, UR6, RZ ;  /* 0x00000006060a7c10 */ /* 0x000fe2000ff3e0ff */
[----:B------:R-:W-:-:S03]  /*0930*/  VIADD R2, R2, 0x1 ;  /* 0x0000000102027836 */ /* 0x000fc60000000000 */
[----:B------:R-:W-:Y:S02]  /*0940*/  IADD3.X R11, PT, PT, R7, UR7, RZ, P1, !PT ;  /* 0x00000007070b7c10 */ /* 0x000fe40008ffe4ff */
[----:B------:R-:W-:Y:S01]  /*0950*/  ISETP.NE.AND P1, PT, R2, RZ, PT ;  /* 0x000000ff0200720c */ /* 0x000fe20003f25270 */
[----:B------:R-:W-:Y:S02]  /*0960*/  IMAD.WIDE.U32 R6, R3, 0x4, R6 ;  /* 0x0000000403067825 */ /* 0x000fe400078e0006 */
[----:B--2---:R0:W-:Y:S10]  /*0970*/  REDG.E.ADD.STRONG.GPU desc[UR4][R10.64], R9 ;  /* 0x000000090a00798e */ /* 0x0041f4000c12e104 */
[----:B------:R-:W-:Y:S05]  /*0980*/  @P1 BRA `(.L_x_8) ;  /* 0xfffffffc00d81947 */ /* 0x000fea000383ffff */
.L_x_7:
[----:B------:R-:W-:Y:S05]  /*0990*/  BSYNC.RECONVERGENT B0 ;  /* 0x0000000000007941 */ /* 0x000fea0003800200 */
.L_x_6:
[----:B------:R-:W-:Y:S05]  /*09a0*/  @!P0 EXIT ;  /* 0x000000000000894d */ /* 0x000fea0003800000 */
[----:B------:R-:W1:Y:S01]  /*09b0*/  LDC.64 R6, c[0x0][0x380] ;  /* 0x0000e000ff067b82 */ /* 0x000e620000000a00 */
[C-C-:B------:R-:W-:Y:S01]  /*09c0*/  IMAD R2, R3.reuse, 0x2, R0.reuse ;  /* 0x0000000203027824 */ /* 0x140fe200078e0200 */
[----:B------:R-:W2:Y:S01]  /*09d0*/  LDCU.64 UR6, c[0x0][0x388] ;  /* 0x00007100ff0677ac */ /* 0x000ea20008000a00 */
[----:B------:R-:W-:Y:S02]  /*09e0*/  IMAD R4, R3, 0x3, R0 ;  /* 0x0000000303047824 */ /* 0x000fe400078e0200 */
[----:B------:R-:W-:-:S07]  /*09f0*/  IMAD.IADD R8, R0, 0x1, R3 ;  /* 0x0000000100087824 */ /* 0x000fce00078e0203 */
.L_x_9:
[----:B0-----:R-:W-:-:S05]  /*0a00*/  IADD3 R9, P0, PT, R5, R0, RZ ;  /* 0x0000000005097210 */ /* 0x001fca0007f1e0ff */
[----:B---3--:R-:W-:Y:S01]  /*0a10*/  IMAD.X R10, RZ, RZ, RZ, P0 ;  /* 0x000000ffff0a7224 */ /* 0x008fe200000e06ff */
[----:B--2---:R-:W-:-:S04]  /*0a20*/  LEA R12, P0, R9, UR6, 0x2 ;  /* 0x00000006090c7c11 */ /* 0x004fc8000f8010ff */
[----:B------:R-:W-:-:S05]  /*0a30*/  LEA.HI.X R13, R9, UR7, R10, 0x2, P0 ;  /* 0x00000007090d7c11 */ /* 0x000fca00080f140a */
[----:B------:R-:W2:Y:S01]  /*0a40*/  LDG.E R9, desc[UR4][R12.64] ;  /* 0x000000040c097981 */ /* 0x000ea2000c1e1900 */
[----:B------:R-:W-:-:S05]  /*0a50*/  IADD3 R10, P0, PT, R5, R8, RZ ;  /* 0x00000008050a7210 */ /* 0x000fca0007f1e0ff */
[----:B------:R-:W-:Y:S01]  /*0a60*/  IMAD.X R11, RZ, RZ, RZ, P0 ;  /* 0x000000ffff0b7224 */ /* 0x000fe200000e06ff */
[----:B------:R-:W-:-:S04]  /*0a70*/  LEA R14, P0, R10, UR6, 0x2 ;  /* 0x000000060a0e7c11 */ /* 0x000fc8000f8010ff */
[----:B------:R-:W-:Y:S01]  /*0a80*/  LEA.HI.X R15, R10, UR7, R11, 0x2, P0 ;  /* 0x000000070a0f7c11 */ /* 0x000fe200080f140b */
[----:B-1----:R-:W-:Y:S01]  /*0a90*/  IMAD.WIDE.U32 R10, R0, 0x4, R6 ;  /* 0x00000004000a7825 */ /* 0x002fe200078e0006 */
[----:B------:R-:W-:-:S04]  /*0aa0*/  IADD3 R17, P0, PT, R5, R2, RZ ;  /* 0x0000000205117210 */ /* 0x000fc80007f1e0ff */
[----:B--2---:R0:W-:Y:S04]  /*0ab0*/  REDG.E.ADD.STRONG.GPU desc[UR4][R10.64], R9 ;  /* 0x000000090a00798e */ /* 0x0041e8000c12e104 */
[----:B------:R-:W2:Y:S01]  /*0ac0*/  LDG.E R21, desc[UR4][R14.64] ;  /* 0x000000040e157981 */ /* 0x000ea2000c1e1900 */
[----:B------:R-:W-:Y:S01]  /*0ad0*/  IMAD.X R18, RZ, RZ, RZ, P0 ;  /* 0x000000ffff127224 */ /* 0x000fe200000e06ff */
[----:B------:R-:W-:Y:S01]  /*0ae0*/  LEA R16, P0, R17, UR6, 0x2 ;  /* 0x0000000611107c11 */ /* 0x000fe2000f8010ff */
[----:B------:R-:W-:-:S03]  /*0af0*/  IMAD.WIDE.U32 R12, R8, 0x4, R6 ;  /* 0x00000004080c7825 */ /* 0x000fc600078e0006 */
[----:B------:R-:W-:Y:S02]  /*0b00*/  LEA.HI.X R17, R17, UR7, R18, 0x2, P0 ;  /* 0x0000000711117c11 */ /* 0x000fe400080f1412 */
[----:B------:R-:W-:Y:S01]  /*0b10*/  IADD3 R19, P0, PT, R5, R4, RZ ;  /* 0x0000000405137210 */ /* 0x000fe20007f1e0ff */
[----:B--2---:R3:W-:Y:S04]  /*0b20*/  REDG.E.ADD.STRONG.GPU desc[UR4][R12.64], R21 ;  /* 0x000000150c00798e */ /* 0x0047e8000c12e104 */
[----:B------:R-:W2:Y:S01]  /*0b30*/  LDG.E R17, desc[UR4][R16.64] ;  /* 0x0000000410117981 */ /* 0x000ea2000c1e1900 */
[----:B------:R-:W-:Y:S01]  /*0b40*/  IMAD.X R20, RZ, RZ, RZ, P0 ;  /* 0x000000ffff147224 */ /* 0x000fe200000e06ff */
[----:B------:R-:W-:Y:S01]  /*0b50*/  LEA R18, P0, R19, UR6, 0x2 ;  /* 0x0000000613127c11 */ /* 0x000fe2000f8010ff */
[----:B0-----:R-:W-:-:S03]  /*0b60*/  IMAD.WIDE.U32 R10, R2, 0x4, R6 ;  /* 0x00000004020a7825 */ /* 0x001fc600078e0006 */
[----:B------:R-:W-:Y:S02]  /*0b70*/  LEA.HI.X R19, R19, UR7, R20, 0x2, P0 ;  /* 0x0000000713137c11 */ /* 0x000fe400080f1414 */
[----:B------:R-:W-:-:S04]  /*0b80*/  IADD3 R0, PT, PT, R3, R0, R3 ;  /* 0x0000000003007210 */ /* 0x000fc80007ffe003 */
[----:B------:R-:W-:Y:S01]  /*0b90*/  IADD3 R0, PT, PT, R3, R0, R3 ;  /* 0x0000000003007210 */ /* 0x000fe20007ffe003 */
[----:B--2---:R3:W-:Y:S04]  /*0ba0*/  REDG.E.ADD.STRONG.GPU desc[UR4][R10.64], R17 ;  /* 0x000000110a00798e */ /* 0x0047e8000c12e104 */
[----:B------:R-:W2:Y:S01]  /*0bb0*/  LDG.E R19, desc[UR4][R18.64] ;  /* 0x0000000412137981 */ /* 0x000ea2000c1e1900 */
[----:B------:R-:W-:Y:S01]  /*0bc0*/  ISETP.GE.U32.AND P0, PT, R0, 0x100, PT ;  /* 0x000001000000780c */ /* 0x000fe20003f06070 */
[----:B------:R-:W-:-:S04]  /*0bd0*/  IMAD.WIDE.U32 R14, R4, 0x4, R6 ;  /* 0x00000004040e7825 */ /* 0x000fc800078e0006 */
[C---:B------:R-:W-:Y:S02]  /*0be0*/  IMAD R2, R3.reuse, 0x4, R2 ;  /* 0x0000000403027824 */ /* 0x040fe400078e0202 */
[C---:B------:R-:W-:Y:S02]  /*0bf0*/  IMAD R4, R3.reuse, 0x4, R4 ;  /* 0x0000000403047824 */ /* 0x040fe400078e0204 */
[----:B------:R-:W-:Y:S01]  /*0c00*/  IMAD R8, R3, 0x4, R8 ;  /* 0x0000000403087824 */ /* 0x000fe200078e0208 */
[----:B--2---:R3:W-:Y:S03]  /*0c10*/  REDG.E.ADD.STRONG.GPU desc[UR4][R14.64], R19 ;  /* 0x000000130e00798e */ /* 0x0047e6000c12e104 */
[----:B------:R-:W-:Y:S05]  /*0c20*/  @!P0 BRA `(.L_x_9) ;  /* 0xfffffffc00748947 */ /* 0x000fea000383ffff */
[----:B------:R-:W-:Y:S05]  /*0c30*/  EXIT ;  /* 0x000000000000794d */ /* 0x000fea0003800000 */
.L_x_10:
[----:B------:R-:W-:-:S00]  /*0c40*/  BRA `(.L_x_10) ;  /* 0xfffffffc00fc7947 */ /* 0x000fc0000383ffff */
[----:B------:R-:W-:-:S00]  /*0c50*/  NOP ;  /* 0x0000000000007918 */ /* 0x000fc00000000000 */
        /* <DEDUP_REMOVED lines=10> */
.L_x_11:


//--------------------- .nv.shared.reserved.0     --------------------------
	.section	.nv.shared.reserved.0,"aw",@nobits
	.weak		__nv_reservedSMEM_offset_0_alias
	.size		__nv_reservedSMEM_offset_0_alias, 0, 64
	.other		__nv_reservedSMEM_offset_0_alias,@"STO_CUDA_RESERVED_SHARED STV_DEFAULT"
__nv_reservedSMEM_offset_0_alias:
	.zero		0
	.zero		64


//--------------------- .nv.constant0.histgramMakerKernel_GlobalMemAtomics --------------------------
	.section	.nv.constant0.histgramMakerKernel_GlobalMemAtomics,"a",@progbits
	.sectionflags	@""
	.align	4
.nv.constant0.histgramMakerKernel_GlobalMemAtomics:
	.zero		924


//--------------------- SYMBOLS --------------------------

	.type		.nv.reservedSmem.offset0,@object
	.size		.nv.reservedSmem.offset0,0x4
